//
// Generated by NVIDIA NVVM Compiler
//
// Compiler Build ID: CL-36424714
// Cuda compilation tools, release 13.0, V13.0.88
// Based on NVVM 20.0.0
//

.version 9.0
.target sm_100
.address_size 64

	// .globl	_Z10fpc_kernelPKmPj
// _ZZ10fpc_kernelPKmPjE12compressable has been demoted
// _ZZ11fpc2_kernelPKmPjE12compressable has been demoted

.visible .entry _Z10fpc_kernelPKmPj(
	.param .u64 .ptr .align 1 _Z10fpc_kernelPKmPj_param_0,
	.param .u64 .ptr .align 1 _Z10fpc_kernelPKmPj_param_1
)
{
	.reg .pred 	%p<14>;
	.reg .b16 	%rs<2>;
	.reg .b32 	%r<22>;
	.reg .b64 	%rd<17>;
	// demoted variable
	.shared .align 4 .u32 _ZZ10fpc_kernelPKmPjE12compressable;
	ld.param.u64 	%rd3, [_Z10fpc_kernelPKmPj_param_0];
	ld.param.u64 	%rd2, [_Z10fpc_kernelPKmPj_param_1];
	cvta.to.global.u64 	%rd4, %rd3;
	mov.u32 	%r1, %tid.x;
	mov.u32 	%r2, %ntid.x;
	mov.u32 	%r8, %ctaid.x;
	mad.lo.s32 	%r9, %r8, %r2, %r1;
	mul.wide.s32 	%rd5, %r9, 8;
	add.s64 	%rd6, %rd4, %rd5;
	ld.global.u64 	%rd1, [%rd6];
	setp.eq.s64 	%p1, %rd1, 0;
	mov.b32 	%r21, 1;
	@%p1 bra 	$L__BB0_7;
	cvt.u32.u64 	%r3, %rd1;
	abs.s32 	%r4, %r3;
	setp.lt.u32 	%p2, %r4, 256;
	@%p2 bra 	$L__BB0_7;
	setp.lt.u32 	%p3, %r4, 65536;
	cvt.u16.u64 	%rs1, %rd1;
	setp.eq.s16 	%p4, %rs1, 0;
	or.pred  	%p5, %p4, %p3;
	mov.b32 	%r21, 2;
	@%p5 bra 	$L__BB0_7;
	and.b32  	%r13, %r3, 65280;
	setp.eq.s32 	%p6, %r13, 0;
	setp.lt.u32 	%p7, %r3, 16777216;
	and.pred  	%p8, %p7, %p6;
	@%p8 bra 	$L__BB0_7;
	shr.u64 	%rd7, %rd1, 8;
	xor.b64  	%rd8, %rd7, %rd1;
	and.b64  	%rd9, %rd8, 255;
	setp.ne.s64 	%p9, %rd9, 0;
	mov.b32 	%r21, 4;
	@%p9 bra 	$L__BB0_7;
	shr.u64 	%rd10, %rd1, 16;
	xor.b64  	%rd11, %rd10, %rd1;
	and.b64  	%rd12, %rd11, 255;
	setp.ne.s64 	%p10, %rd12, 0;
	@%p10 bra 	$L__BB0_7;
	shr.u64 	%rd13, %rd1, 24;
	xor.b64  	%rd14, %rd13, %rd1;
	and.b64  	%rd15, %rd14, 255;
	setp.eq.s64 	%p11, %rd15, 0;
	selp.b32 	%r21, 1, 4, %p11;
$L__BB0_7:
	setp.ne.s32 	%p12, %r1, 0;
	@%p12 bra 	$L__BB0_9;
	mov.b32 	%r16, 0;
	st.shared.u32 	[_ZZ10fpc_kernelPKmPjE12compressable], %r16;
$L__BB0_9:
	bar.sync 	0;
	atom.shared.add.u32 	%r17, [_ZZ10fpc_kernelPKmPjE12compressable], %r21;
	bar.sync 	0;
	add.s32 	%r18, %r2, -1;
	setp.ne.s32 	%p13, %r1, %r18;
	@%p13 bra 	$L__BB0_11;
	ld.shared.u32 	%r19, [_ZZ10fpc_kernelPKmPjE12compressable];
	cvta.to.global.u64 	%rd16, %rd2;
	atom.global.add.u32 	%r20, [%rd16], %r19;
$L__BB0_11:
	ret;

}
	// .globl	_Z11fpc2_kernelPKmPj
.visible .entry _Z11fpc2_kernelPKmPj(
	.param .u64 .ptr .align 1 _Z11fpc2_kernelPKmPj_param_0,
	.param .u64 .ptr .align 1 _Z11fpc2_kernelPKmPj_param_1
)
{
	.reg .pred 	%p<11>;
	.reg .b16 	%rs<2>;
	.reg .b32 	%r<27>;
	.reg .b64 	%rd<9>;
	// demoted variable
	.shared .align 4 .u32 _ZZ11fpc2_kernelPKmPjE12compressable;
	ld.param.u64 	%rd2, [_Z11fpc2_kernelPKmPj_param_0];
	ld.param.u64 	%rd1, [_Z11fpc2_kernelPKmPj_param_1];
	cvta.to.global.u64 	%rd3, %rd2;
	mov.u32 	%r1, %tid.x;
	mov.u32 	%r2, %ntid.x;
	mov.u32 	%r4, %ctaid.x;
	mad.lo.s32 	%r5, %r4, %r2, %r1;
	mul.wide.s32 	%rd4, %r5, 8;
	add.s64 	%rd5, %rd3, %rd4;
	ld.global.u64 	%rd6, [%rd5];
	cvt.u32.u64 	%r6, %rd6;
	abs.s32 	%r7, %r6;
	setp.lt.u32 	%p1, %r7, 256;
	setp.lt.u32 	%p2, %r7, 65536;
	cvt.u16.u64 	%rs1, %rd6;
	setp.eq.s16 	%p3, %rs1, 0;
	and.b32  	%r8, %r6, 65280;
	setp.ne.s32 	%p4, %r8, 0;
	setp.gt.u32 	%p5, %r6, 16777215;
	and.b32  	%r9, %r6, 255;
	shr.u32 	%r10, %r6, 8;
	and.b32  	%r11, %r10, 255;
	shr.u32 	%r12, %r6, 16;
	and.b32  	%r13, %r12, 255;
	shr.u32 	%r14, %r6, 24;
	setp.ne.s32 	%p6, %r9, %r11;
	setp.ne.s32 	%p7, %r9, %r13;
	setp.ne.s32 	%p8, %r9, %r14;
	selp.b32 	%r15, 1, 2, %p1;
	selp.b32 	%r16, 4, 1, %p7;
	selp.b32 	%r17, 4, %r16, %p6;
	selp.b32 	%r18, 4, %r17, %p8;
	selp.b32 	%r19, %r18, 2, %p4;
	selp.b32 	%r20, %r18, %r19, %p5;
	selp.b32 	%r21, %r15, %r20, %p3;
	selp.b32 	%r3, %r15, %r21, %p2;
	setp.ne.s32 	%p9, %r1, 0;
	@%p9 bra 	$L__BB1_2;
	mov.b32 	%r22, 0;
	st.shared.u32 	[_ZZ11fpc2_kernelPKmPjE12compressable], %r22;
$L__BB1_2:
	bar.sync 	0;
	atom.shared.add.u32 	%r23, [_ZZ11fpc2_kernelPKmPjE12compressable], %r3;
	bar.sync 	0;
	add.s32 	%r24, %r2, -1;
	setp.ne.s32 	%p10, %r1, %r24;
	@%p10 bra 	$L__BB1_4;
	ld.shared.u32 	%r25, [_ZZ11fpc2_kernelPKmPjE12compressable];
	cvta.to.global.u64 	%rd8, %rd1;
	atom.global.add.u32 	%r26, [%rd8], %r25;
$L__BB1_4:
	ret;

}


// ===== COMPILED SASS (sm_100) =====

	.target	sm_100

	.elftype	@"ET_EXEC"


//--------------------- .note.nv.tkinfo           --------------------------
	.section	.note.nv.tkinfo,"",@"SHT_NOTE"
	.sectionflags	@"SHF_NOTE_NV_TKINFO"
	.tkinfo
        /*0018*/ 	.word	0x00000002
        /*0030*/ 	.string	""
        /*0030*/ 	.string	"ptxas"
        /*0030*/ 	.string	"Cuda compilation tools, release 13.0, V13.0.88"
        /*0030*/ 	.string	"Build cuda_13.0.r13.0/compiler.36424714_0"
        /*0030*/ 	.string	"-arch sm_100 -m 64 "



//--------------------- .note.nv.cuinfo           --------------------------
	.section	.note.nv.cuinfo,"",@"SHT_NOTE"
	.sectionflags	@"SHF_NOTE_NV_CUINFO"
        /*0018*/ 	.short	0x0002
        /*001a*/ 	.short	0x0064
        /*001c*/ 	.short	0x0082
	.zero		2


//--------------------- .nv.info                  --------------------------
	.section	.nv.info,"",@"SHT_CUDA_INFO"
	.align	4


	//----- nvinfo : EIATTR_REGCOUNT
	.align		4
        /*0000*/ 	.byte	0x04, 0x2f
        /*0002*/ 	.short	(.L_1 - .L_0)
	.align		4
.L_0:
        /*0004*/ 	.word	index@(_Z10fpc_kernelPKmPj)
        /*0008*/ 	.word	0x0000000a


	//----- nvinfo : EIATTR_FRAME_SIZE
	.align		4
.L_1:
        /*000c*/ 	.byte	0x04, 0x11
        /*000e*/ 	.short	(.L_3 - .L_2)
	.align		4
.L_2:
        /*0010*/ 	.word	index@(_Z10fpc_kernelPKmPj)
        /*0014*/ 	.word	0x00000000


	//----- nvinfo : EIATTR_REGCOUNT
	.align		4
.L_3:
        /*0018*/ 	.byte	0x04, 0x2f
        /*001a*/ 	.short	(.L_5 - .L_4)
	.align		4
.L_4:
        /*001c*/ 	.word	index@(_Z11fpc2_kernelPKmPj)
        /*0020*/ 	.word	0x0000000c


	//----- nvinfo : EIATTR_FRAME_SIZE
	.align		4
.L_5:
        /*0024*/ 	.byte	0x04, 0x11
        /*0026*/ 	.short	(.L_7 - .L_6)
	.align		4
.L_6:
        /*0028*/ 	.word	index@(_Z11fpc2_kernelPKmPj)
        /*002c*/ 	.word	0x00000000


	//----- nvinfo : EIATTR_MIN_STACK_SIZE
	.align		4
.L_7:
        /*0030*/ 	.byte	0x04, 0x12
        /*0032*/ 	.short	(.L_9 - .L_8)
	.align		4
.L_8:
        /*0034*/ 	.word	index@(_Z11fpc2_kernelPKmPj)
        /*0038*/ 	.word	0x00000000


	//----- nvinfo : EIATTR_MIN_STACK_SIZE
	.align		4
.L_9:
        /*003c*/ 	.byte	0x04, 0x12
        /*003e*/ 	.short	(.L_11 - .L_10)
	.align		4
.L_10:
        /*0040*/ 	.word	index@(_Z10fpc_kernelPKmPj)
        /*0044*/ 	.word	0x00000000
.L_11:


//--------------------- .nv.compat                --------------------------
	.section	.nv.compat,"",@"SHT_CUDA_COMPAT_INFO"
	.align	4
        /*0000*/ 	.byte	0x02, 0x09, 0x00, 0x00, 0x02, 0x02, 0x01, 0x00, 0x02, 0x05, 0x05, 0x00, 0x03, 0x07, 0x01, 0x01
        /*0010*/ 	.byte	0x02, 0x03, 0x00, 0x00, 0x02, 0x06, 0x01, 0x00, 0x04, 0x0b, 0x08, 0x00, 0x09, 0x00, 0x00, 0x00
        /*0020*/ 	.byte	0x00, 0x00, 0x00, 0x00


//--------------------- .nv.info._Z11fpc2_kernelPKmPj --------------------------
	.section	.nv.info._Z11fpc2_kernelPKmPj,"",@"SHT_CUDA_INFO"
	.sectionflags	@""
	.align	4


	//----- nvinfo : EIATTR_CUDA_API_VERSION
	.align		4
        /*0000*/ 	.byte	0x04, 0x37
        /*0002*/ 	.short	(.L_13 - .L_12)
.L_12:
        /*0004*/ 	.word	0x00000082


	//----- nvinfo : EIATTR_KPARAM_INFO
	.align		4
.L_13:
        /*0008*/ 	.byte	0x04, 0x17
        /*000a*/ 	.short	(.L_15 - .L_14)
.L_14:
        /*000c*/ 	.word	0x00000000
        /*0010*/ 	.short	0x0001
        /*0012*/ 	.short	0x0008
        /*0014*/ 	.byte	0x00, 0xf5, 0x21, 0x00


	//----- nvinfo : EIATTR_KPARAM_INFO
	.align		4
.L_15:
        /*0018*/ 	.byte	0x04, 0x17
        /*001a*/ 	.short	(.L_17 - .L_16)
.L_16:
        /*001c*/ 	.word	0x00000000
        /*0020*/ 	.short	0x0000
        /*0022*/ 	.short	0x0000
        /*0024*/ 	.byte	0x00, 0xf5, 0x21, 0x00


	//----- nvinfo : EIATTR_SPARSE_MMA_MASK
	.align		4
.L_17:
        /*0028*/ 	.byte	0x03, 0x50
        /*002a*/ 	.short	0x0000


	//----- nvinfo : EIATTR_MAXREG_COUNT
	.align		4
        /*002c*/ 	.byte	0x03, 0x1b
        /*002e*/ 	.short	0x00ff


	//----- nvinfo : EIATTR_NUM_BARRIERS
	.align		4
        /*0030*/ 	.byte	0x02, 0x4c
        /*0032*/ 	.byte	0x01
	.zero		1


	//----- nvinfo : EIATTR_MERCURY_ISA_VERSION
	.align		4
        /*0034*/ 	.byte	0x03, 0x5f
        /*0036*/ 	.short	0x0101


	//----- nvinfo : EIATTR_INT_WARP_WIDE_INSTR_OFFSETS
	.align		4
        /*0038*/ 	.byte	0x04, 0x31
        /*003a*/ 	.short	(.L_19 - .L_18)


	//   ....[0]....
.L_18:
        /*003c*/ 	.word	0x000000a0


	//   ....[1]....
        /*0040*/ 	.word	0x000002a0


	//----- nvinfo : EIATTR_VRC_CTA_INIT_COUNT
	.align		4
.L_19:
        /*0044*/ 	.byte	0x02, 0x4a
	.zero		1
	.zero		1


	//----- nvinfo : EIATTR_EXIT_INSTR_OFFSETS
	.align		4
        /*0048*/ 	.byte	0x04, 0x1c
        /*004a*/ 	.short	(.L_21 - .L_20)


	//   ....[0]....
.L_20:
        /*004c*/ 	.word	0x00000310


	//   ....[1]....
        /*0050*/ 	.word	0x00000350


	//----- nvinfo : EIATTR_CBANK_PARAM_SIZE
	.align		4
.L_21:
        /*0054*/ 	.byte	0x03, 0x19
        /*0056*/ 	.short	0x0010


	//----- nvinfo : EIATTR_PARAM_CBANK
	.align		4
        /*0058*/ 	.byte	0x04, 0x0a
        /*005a*/ 	.short	(.L_23 - .L_22)
	.align		4
.L_22:
        /*005c*/ 	.word	index@(.nv.constant0._Z11fpc2_kernelPKmPj)
        /*0060*/ 	.short	0x0380
        /*0062*/ 	.short	0x0010


	//----- nvinfo : EIATTR_SW_WAR
	.align		4
.L_23:
        /*0064*/ 	.byte	0x04, 0x36
        /*0066*/ 	.short	(.L_25 - .L_24)
.L_24:
        /*0068*/ 	.word	0x00000008
.L_25:


//--------------------- .nv.info._Z10fpc_kernelPKmPj --------------------------
	.section	.nv.info._Z10fpc_kernelPKmPj,"",@"SHT_CUDA_INFO"
	.sectionflags	@""
	.align	4


	//----- nvinfo : EIATTR_CUDA_API_VERSION
	.align		4
        /*0000*/ 	.byte	0x04, 0x37
        /*0002*/ 	.short	(.L_27 - .L_26)
.L_26:
        /*0004*/ 	.word	0x00000082


	//----- nvinfo : EIATTR_KPARAM_INFO
	.align		4
.L_27:
        /*0008*/ 	.byte	0x04, 0x17
        /*000a*/ 	.short	(.L_29 - .L_28)
.L_28:
        /*000c*/ 	.word	0x00000000
        /*0010*/ 	.short	0x0001
        /*0012*/ 	.short	0x0008
        /*0014*/ 	.byte	0x00, 0xf5, 0x21, 0x00


	//----- nvinfo : EIATTR_KPARAM_INFO
	.align		4
.L_29:
        /*0018*/ 	.byte	0x04, 0x17
        /*001a*/ 	.short	(.L_31 - .L_30)
.L_30:
        /*001c*/ 	.word	0x00000000
        /*0020*/ 	.short	0x0000
        /*0022*/ 	.short	0x0000
        /*0024*/ 	.byte	0x00, 0xf5, 0x21, 0x00


	//----- nvinfo : EIATTR_SPARSE_MMA_MASK
	.align		4
.L_31:
        /*0028*/ 	.byte	0x03, 0x50
        /*002a*/ 	.short	0x0000


	//----- nvinfo : EIATTR_MAXREG_COUNT
	.align		4
        /*002c*/ 	.byte	0x03, 0x1b
        /*002e*/ 	.short	0x00ff


	//----- nvinfo : EIATTR_NUM_BARRIERS
	.align		4
        /*0030*/ 	.byte	0x02, 0x4c
        /*0032*/ 	.byte	0x01
	.zero		1


	//----- nvinfo : EIATTR_MERCURY_ISA_VERSION
	.align		4
        /*0034*/ 	.byte	0x03, 0x5f
        /*0036*/ 	.short	0x0101


	//----- nvinfo : EIATTR_INT_WARP_WIDE_INSTR_OFFSETS
	.align		4
        /*0038*/ 	.byte	0x04, 0x31
        /*003a*/ 	.short	(.L_33 - .L_32)


	//   ....[0]....
.L_32:
        /*003c*/ 	.word	0x00000260


	//   ....[1]....
        /*0040*/ 	.word	0x00000290


	//----- nvinfo : EIATTR_VRC_CTA_INIT_COUNT
	.align		4
.L_33:
        /*0044*/ 	.byte	0x02, 0x4a
	.zero		1
	.zero		1


	//----- nvinfo : EIATTR_EXIT_INSTR_OFFSETS
	.align		4
        /*0048*/ 	.byte	0x04, 0x1c
        /*004a*/ 	.short	(.L_35 - .L_34)


	//   ....[0]....
.L_34:
        /*004c*/ 	.word	0x00000340


	//   ....[1]....
        /*0050*/ 	.word	0x00000380


	//----- nvinfo : EIATTR_CRS_STACK_SIZE
	.align		4
.L_35:
        /*0054*/ 	.byte	0x04, 0x1e
        /*0056*/ 	.short	(.L_37 - .L_36)
.L_36:
        /*0058*/ 	.word	0x00000000


	//----- nvinfo : EIATTR_CBANK_PARAM_SIZE
	.align		4
.L_37:
        /*005c*/ 	.byte	0x03, 0x19
        /*005e*/ 	.short	0x0010


	//----- nvinfo : EIATTR_PARAM_CBANK
	.align		4
        /*0060*/ 	.byte	0x04, 0x0a
        /*0062*/ 	.short	(.L_39 - .L_38)
	.align		4
.L_38:
        /*0064*/ 	.word	index@(.nv.constant0._Z10fpc_kernelPKmPj)
        /*0068*/ 	.short	0x0380
        /*006a*/ 	.short	0x0010


	//----- nvinfo : EIATTR_SW_WAR
	.align		4
.L_39:
        /*006c*/ 	.byte	0x04, 0x36
        /*006e*/ 	.short	(.L_41 - .L_40)
.L_40:
        /*0070*/ 	.word	0x00000008
.L_41:


//--------------------- .nv.callgraph             --------------------------
	.section	.nv.callgraph,"",@"SHT_CUDA_CALLGRAPH"
	.align	4
	.sectionentsize	8
	.align		4
        /*0000*/ 	.word	0x00000000
	.align		4
        /*0004*/ 	.word	0xffffffff
	.align		4
        /*0008*/ 	.word	0x00000000
	.align		4
        /*000c*/ 	.word	0xfffffffe
	.align		4
        /*0010*/ 	.word	0x00000000
	.align		4
        /*0014*/ 	.word	0xfffffffd
	.align		4
        /*0018*/ 	.word	0x00000000
	.align		4
        /*001c*/ 	.word	0xfffffffc


//--------------------- .text._Z11fpc2_kernelPKmPj --------------------------
	.section	.text._Z11fpc2_kernelPKmPj,"ax",@progbits
	.align	128
        .global         _Z11fpc2_kernelPKmPj
        .type           _Z11fpc2_kernelPKmPj,@function
        .size           _Z11fpc2_kernelPKmPj,(.L_x_4 - _Z11fpc2_kernelPKmPj)
        .other          _Z11fpc2_kernelPKmPj,@"STO_CUDA_ENTRY STV_DEFAULT"
_Z11fpc2_kernelPKmPj:
.text._Z11fpc2_kernelPKmPj:
[----:B------:R-:W-:Y:S01]  /*0000*/  LDC R1, c[0x0][0x37c] ;  /* 0x0000df00ff017b82 */ /* 0x000fe20000000800 */
[----:B------:R-:W0:Y:S07]  /*0010*/  S2R R6, SR_TID.X ;  /* 0x0000000000067919 */ /* 0x000e2e0000002100 */
[----:B------:R-:W1:Y:S01]  /*0020*/  LDC.64 R2, c[0x0][0x380] ;  /* 0x0000e000ff027b82 */ /* 0x000e620000000a00 */
[----:B------:R-:W0:Y:S01]  /*0030*/  LDCU UR5, c[0x0][0x360] ;  /* 0x00006c00ff0577ac */ /* 0x000e220008000800 */
[----:B------:R-:W0:Y:S01]  /*0040*/  S2R R5, SR_CTAID.X ;  /* 0x0000000000057919 */ /* 0x000e220000002500 */
[----:B------:R-:W2:Y:S01]  /*0050*/  LDCU.64 UR8, c[0x0][0x358] ;  /* 0x00006b00ff0877ac */ /* 0x000ea20008000a00 */
[----:B0-----:R-:W-:-:S04]  /*0060*/  IMAD R5, R5, UR5, R6 ;  /* 0x0000000505057c24 */ /* 0x001fc8000f8e0206 */
[----:B-1----:R-:W-:-:S06]  /*0070*/  IMAD.WIDE R2, R5, 0x8, R2 ;  /* 0x0000000805027825 */ /* 0x002fcc00078e0202 */
[----:B--2---:R-:W2:Y:S01]  /*0080*/  LDG.E R2, desc[UR8][R2.64] ;  /* 0x0000000802027981 */ /* 0x004ea2000c1e1900 */
[----:B------:R-:W0:Y:S01]  /*0090*/  S2UR UR6, SR_CgaCtaId ;  /* 0x00000000000679c3 */ /* 0x000e220000008800 */
[----:B------:R-:W-:Y:S01]  /*00a0*/  VOTEU.ANY UR4, UPT, PT ;  /* 0x0000000000047886 */ /* 0x000fe200038e0100 */
[----:B------:R-:W-:Y:S02]  /*00b0*/  UIADD3 UR5, UPT, UPT, UR5, -0x1, URZ ;  /* 0xffffffff05057890 */ /* 0x000fe4000fffe0ff */
[----:B------:R-:W-:-:S03]  /*00c0*/  UFLO.U32 UR7, UR4 ;  /* 0x00000004000772bd */ /* 0x000fc600080e0000 */
[----:B------:R-:W-:Y:S02]  /*00d0*/  UMOV UR4, 0x400 ;  /* 0x0000040000047882 */ /* 0x000fe40000000000 */
[----:B0-----:R-:W-:Y:S01]  /*00e0*/  ULEA UR4, UR6, UR4, 0x18 ;  /* 0x0000000406047291 */ /* 0x001fe2000f8ec0ff */
[--C-:B--2---:R-:W-:Y:S02]  /*00f0*/  SHF.R.U32.HI R5, RZ, 0x10, R2.reuse ;  /* 0x00000010ff057819 */ /* 0x104fe40000011602 */
[--C-:B------:R-:W-:Y:S02]  /*0100*/  SHF.R.U32.HI R4, RZ, 0x8, R2.reuse ;  /* 0x00000008ff047819 */ /* 0x100fe40000011602 */
[----:B------:R-:W-:Y:S02]  /*0110*/  LOP3.LUT R0, R2, 0xff, RZ, 0xc0, !PT ;  /* 0x000000ff02007812 */ /* 0x000fe400078ec0ff */
[----:B------:R-:W-:Y:S02]  /*0120*/  LOP3.LUT R7, R5, 0xff, RZ, 0xc0, !PT ;  /* 0x000000ff05077812 */ /* 0x000fe400078ec0ff */
[----:B------:R-:W-:Y:S01]  /*0130*/  LOP3.LUT R5, R4, 0xff, RZ, 0xc0, !PT ;  /* 0x000000ff04057812 */ /* 0x000fe200078ec0ff */
[----:B------:R-:W-:Y:S01]  /*0140*/  IMAD.MOV.U32 R4, RZ, RZ, 0x1 ;  /* 0x00000001ff047424 */ /* 0x000fe200078e00ff */
[----:B------:R-:W-:-:S02]  /*0150*/  SHF.R.U32.HI R9, RZ, 0x18, R2 ;  /* 0x00000018ff097819 */ /* 0x000fc40000011602 */
[C---:B------:R-:W-:Y:S02]  /*0160*/  ISETP.NE.AND P2, PT, R0.reuse, R7, PT ;  /* 0x000000070000720c */ /* 0x040fe40003f45270 */
[C---:B------:R-:W-:Y:S01]  /*0170*/  ISETP.NE.AND P0, PT, R0.reuse, R9, PT ;  /* 0x000000090000720c */ /* 0x040fe20003f05270 */
[----:B------:R-:W0:Y:S01]  /*0180*/  S2R R7, SR_LANEID ;  /* 0x0000000000077919 */ /* 0x000e220000000000 */
[----:B------:R-:W-:Y:S02]  /*0190*/  IABS R3, R2 ;  /* 0x0000000200037213 */ /* 0x000fe40000000000 */
[----:B------:R-:W-:Y:S02]  /*01a0*/  ISETP.NE.AND P3, PT, R0, R5, PT ;  /* 0x000000050000720c */ /* 0x000fe40003f65270 */
[----:B------:R-:W-:Y:S02]  /*01b0*/  ISETP.GT.U32.AND P1, PT, R2, 0xffffff, PT ;  /* 0x00ffffff0200780c */ /* 0x000fe40003f24070 */
[----:B------:R-:W-:-:S02]  /*01c0*/  SEL R0, R4, 0x4, !P2 ;  /* 0x0000000404007807 */ /* 0x000fc40005000000 */
[----:B------:R-:W-:Y:S02]  /*01d0*/  PRMT R5, R2, 0x9910, RZ ;  /* 0x0000991002057816 */ /* 0x000fe400000000ff */
[C---:B------:R-:W-:Y:S02]  /*01e0*/  ISETP.GE.U32.AND P2, PT, R3.reuse, 0x10000, PT ;  /* 0x000100000300780c */ /* 0x040fe40003f46070 */
[----:B------:R-:W-:Y:S02]  /*01f0*/  SEL R0, R0, 0x4, !P3 ;  /* 0x0000000400007807 */ /* 0x000fe40005800000 */
[----:B------:R-:W-:Y:S01]  /*0200*/  LOP3.LUT P3, RZ, R2, 0xff00, RZ, 0xc0, !PT ;  /* 0x0000ff0002ff7812 */ /* 0x000fe2000786c0ff */
[----:B------:R-:W-:Y:S01]  /*0210*/  IMAD.MOV.U32 R2, RZ, RZ, R5 ;  /* 0x000000ffff027224 */ /* 0x000fe200078e0005 */
[----:B------:R-:W-:Y:S02]  /*0220*/  ISETP.GE.U32.AND P4, PT, R3, 0x100, PT ;  /* 0x000001000300780c */ /* 0x000fe40003f86070 */
[----:B------:R-:W-:-:S02]  /*0230*/  SEL R3, R0, 0x4, !P0 ;  /* 0x0000000400037807 */ /* 0x000fc40004000000 */
[----:B------:R-:W-:Y:S02]  /*0240*/  ISETP.NE.AND P0, PT, R2, RZ, PT ;  /* 0x000000ff0200720c */ /* 0x000fe40003f05270 */
[----:B------:R-:W-:Y:S02]  /*0250*/  SEL R0, R4, 0x2, !P4 ;  /* 0x0000000204007807 */ /* 0x000fe40006000000 */
[----:B------:R-:W-:Y:S02]  /*0260*/  @!P1 SEL R3, R3, 0x2, P3 ;  /* 0x0000000203039807 */ /* 0x000fe40001800000 */
[----:B------:R-:W-:Y:S02]  /*0270*/  ISETP.NE.AND P1, PT, R6, UR5, PT ;  /* 0x0000000506007c0c */ /* 0x000fe4000bf25270 */
[----:B------:R-:W-:Y:S02]  /*0280*/  @P2 SEL R0, R0, R3, !P0 ;  /* 0x0000000300002207 */ /* 0x000fe40004000000 */
[----:B------:R-:W-:-:S02]  /*0290*/  ISETP.NE.AND P0, PT, R6, RZ, PT ;  /* 0x000000ff0600720c */ /* 0x000fc40003f05270 */
[----:B------:R-:W1:Y:S01]  /*02a0*/  REDUX.SUM UR10, R0 ;  /* 0x00000000000a73c4 */ /* 0x000e62000000c000 */
[----:B0-----:R-:W-:-:S10]  /*02b0*/  ISETP.EQ.U32.AND P2, PT, R7, UR7, PT ;  /* 0x0000000707007c0c */ /* 0x001fd4000bf42070 */
[----:B------:R-:W-:Y:S01]  /*02c0*/  @!P0 STS [UR4], RZ ;  /* 0x000000ffff008988 */ /* 0x000fe20008000804 */
[----:B-1----:R-:W-:Y:S01]  /*02d0*/  IMAD.U32 R2, RZ, RZ, UR10 ;  /* 0x0000000aff027e24 */ /* 0x002fe2000f8e00ff */
[----:B------:R-:W-:Y:S06]  /*02e0*/  BAR.SYNC.DEFER_BLOCKING 0x0 ;  /* 0x0000000000007b1d */ /* 0x000fec0000010000 */
[----:B------:R0:W-:Y:S02]  /*02f0*/  @P2 ATOMS.ADD RZ, [UR4], R2 ;  /* 0x00000002ffff298c */ /* 0x0001e40008000004 */
[----:B------:R-:W-:Y:S06]  /*0300*/  BAR.SYNC.DEFER_BLOCKING 0x0 ;  /* 0x0000000000007b1d */ /* 0x000fec0000010000 */
[----:B------:R-:W-:Y:S05]  /*0310*/  @P1 EXIT ;  /* 0x000000000000194d */ /* 0x000fea0003800000 */
[----:B------:R-:W1:Y:S01]  /*0320*/  LDS R5, [UR4] ;  /* 0x00000004ff057984 */ /* 0x000e620008000800 */
[----:B0-----:R-:W1:Y:S03]  /*0330*/  LDC.64 R2, c[0x0][0x388] ;  /* 0x0000e200ff027b82 */ /* 0x001e660000000a00 */
[----:B-1----:R-:W-:Y:S01]  /*0340*/  REDG.E.ADD.STRONG.GPU desc[UR8][R2.64], R5 ;  /* 0x000000050200798e */ /* 0x002fe2000c12e108 */
[----:B------:R-:W-:Y:S05]  /*0350*/  EXIT ;  /* 0x000000000000794d */ /* 0x000fea0003800000 */
.L_x_0:
[----:B------:R-:W-:-:S00]  /*0360*/  BRA `(.L_x_0) ;  /* 0xfffffffc00fc7947 */ /* 0x000fc0000383ffff */
[----:B------:R-:W-:-:S00]  /*0370*/  NOP ;  /* 0x0000000000007918 */ /* 0x000fc00000000000 */
        /* <DEDUP_REMOVED lines=8> */
.L_x_4:


//--------------------- .text._Z10fpc_kernelPKmPj --------------------------
	.section	.text._Z10fpc_kernelPKmPj,"ax",@progbits
	.align	128
        .global         _Z10fpc_kernelPKmPj
        .type           _Z10fpc_kernelPKmPj,@function
        .size           _Z10fpc_kernelPKmPj,(.L_x_5 - _Z10fpc_kernelPKmPj)
        .other          _Z10fpc_kernelPKmPj,@"STO_CUDA_ENTRY STV_DEFAULT"
_Z10fpc_kernelPKmPj:
.text._Z10fpc_kernelPKmPj:
[----:B------:R-:W-:Y:S01]  /*0000*/  LDC R1, c[0x0][0x37c] ;  /* 0x0000df00ff017b82 */ /* 0x000fe20000000800 */
[----:B------:R-:W0:Y:S07]  /*0010*/  S2R R4, SR_TID.X ;  /* 0x0000000000047919 */ /* 0x000e2e0000002100 */
[----:B------:R-:W1:Y:S01]  /*0020*/  LDC.64 R2, c[0x0][0x380] ;  /* 0x0000e000ff027b82 */ /* 0x000e620000000a00 */
[----:B------:R-:W0:Y:S01]  /*0030*/  LDCU UR7, c[0x0][0x360] ;  /* 0x00006c00ff0777ac */ /* 0x000e220008000800 */
[----:B------:R-:W0:Y:S01]  /*0040*/  S2R R5, SR_CTAID.X ;  /* 0x0000000000057919 */ /* 0x000e220000002500 */
[----:B------:R-:W2:Y:S01]  /*0050*/  LDCU.64 UR8, c[0x0][0x358] ;  /* 0x00006b00ff0877ac */ /* 0x000ea20008000a00 */
[----:B0-----:R-:W-:-:S04]  /*0060*/  IMAD R5, R5, UR7, R4 ;  /* 0x0000000705057c24 */ /* 0x001fc8000f8e0204 */
[----:B-1----:R-:W-:-:S05]  /*0070*/  IMAD.WIDE R2, R5, 0x8, R2 ;  /* 0x0000000805027825 */ /* 0x002fca00078e0202 */
[----:B--2---:R-:W2:Y:S01]  /*0080*/  LDG.E.64 R6, desc[UR8][R2.64] ;  /* 0x0000000802067981 */ /* 0x004ea2000c1e1b00 */
[----:B------:R-:W-:Y:S01]  /*0090*/  BSSY.RECONVERGENT B0, `(.L_x_1) ;  /* 0x000001a000007945 */ /* 0x000fe20003800200 */
[----:B------:R-:W-:Y:S01]  /*00a0*/  IMAD.MOV.U32 R0, RZ, RZ, 0x1 ;  /* 0x00000001ff007424 */ /* 0x000fe200078e00ff */
[----:B--2---:R-:W-:-:S04]  /*00b0*/  ISETP.NE.U32.AND P0, PT, R6, RZ, PT ;  /* 0x000000ff0600720c */ /* 0x004fc80003f05070 */
[----:B------:R-:W-:-:S13]  /*00c0*/  ISETP.NE.AND.EX P0, PT, R7, RZ, PT, P0 ;  /* 0x000000ff0700720c */ /* 0x000fda0003f05300 */
[----:B------:R-:W-:Y:S05]  /*00d0*/  @!P0 BRA `(.L_x_2) ;  /* 0x0000000000548947 */ /* 0x000fea0003800000 */
[----:B------:R-:W-:-:S04]  /*00e0*/  IABS R2, R6 ;  /* 0x0000000600027213 */ /* 0x000fc80000000000 */
[----:B------:R-:W-:-:S13]  /*00f0*/  ISETP.GE.U32.AND P0, PT, R2, 0x100, PT ;  /* 0x000001000200780c */ /* 0x000fda0003f06070 */
[----:B------:R-:W-:Y:S05]  /*0100*/  @!P0 BRA `(.L_x_2) ;  /* 0x0000000000488947 */ /* 0x000fea0003800000 */
[----:B------:R-:W-:Y:S02]  /*0110*/  PRMT R0, R6, 0x9910, RZ ;  /* 0x0000991006007816 */ /* 0x000fe400000000ff */
[----:B------:R-:W-:Y:S02]  /*0120*/  ISETP.GE.U32.AND P0, PT, R2, 0x10000, PT ;  /* 0x000100000200780c */ /* 0x000fe40003f06070 */
[----:B------:R-:W-:Y:S02]  /*0130*/  LOP3.LUT P1, RZ, R6, 0xff00, RZ, 0xc0, !PT ;  /* 0x0000ff0006ff7812 */ /* 0x000fe4000782c0ff */
[----:B------:R-:W-:Y:S01]  /*0140*/  ISETP.EQ.OR P0, PT, R0, RZ, !P0 ;  /* 0x000000ff0000720c */ /* 0x000fe20004702670 */
[----:B------:R-:W-:Y:S01]  /*0150*/  IMAD.MOV.U32 R0, RZ, RZ, 0x2 ;  /* 0x00000002ff007424 */ /* 0x000fe200078e00ff */
[----:B------:R-:W-:-:S04]  /*0160*/  ISETP.LT.U32.AND P1, PT, R6, 0x1000000, !P1 ;  /* 0x010000000600780c */ /* 0x000fc80004f21070 */
[----:B------:R-:W-:-:S13]  /*0170*/  PLOP3.LUT P0, PT, P0, P1, PT, 0xf8, 0x8f ;  /* 0x00000000008f781c */ /* 0x000fda0000703f70 */
[----:B------:R-:W-:Y:S05]  /*0180*/  @P0 BRA `(.L_x_2) ;  /* 0x0000000000280947 */ /* 0x000fea0003800000 */
[C-C-:B------:R-:W-:Y:S01]  /*0190*/  SHF.R.U64 R5, R6.reuse, 0x8, R7.reuse ;  /* 0x0000000806057819 */ /* 0x140fe20000001207 */
[----:B------:R-:W-:Y:S01]  /*01a0*/  IMAD.MOV.U32 R0, RZ, RZ, 0x4 ;  /* 0x00000004ff007424 */ /* 0x000fe200078e00ff */
[----:B------:R-:W-:Y:S02]  /*01b0*/  SHF.R.U64 R3, R6, 0x10, R7 ;  /* 0x0000001006037819 */ /* 0x000fe40000001207 */
[--C-:B------:R-:W-:Y:S02]  /*01c0*/  LOP3.LUT P0, RZ, R5, 0xff, R6.reuse, 0x48, !PT ;  /* 0x000000ff05ff7812 */ /* 0x100fe40007804806 */
[----:B------:R-:W-:-:S04]  /*01d0*/  LOP3.LUT P1, RZ, R3, 0xff, R6, 0x48, !PT ;  /* 0x000000ff03ff7812 */ /* 0x000fc80007824806 */
[----:B------:R-:W-:-:S13]  /*01e0*/  PLOP3.LUT P0, PT, P0, P1, PT, 0xf8, 0x8f ;  /* 0x00000000008f781c */ /* 0x000fda0000703f70 */
[----:B------:R-:W-:Y:S01]  /*01f0*/  @!P0 SHF.R.U64 R3, R6, 0x18, R7 ;  /* 0x0000001806038819 */ /* 0x000fe20000001207 */
[----:B------:R-:W-:-:S03]  /*0200*/  @!P0 IMAD.MOV.U32 R2, RZ, RZ, 0x1 ;  /* 0x00000001ff028424 */ /* 0x000fc600078e00ff */
[----:B------:R-:W-:-:S04]  /*0210*/  @!P0 LOP3.LUT P1, RZ, R3, 0xff, R6, 0x48, !PT ;  /* 0x000000ff03ff8812 */ /* 0x000fc80007824806 */
[----:B------:R-:W-:-:S09]  /*0220*/  @!P0 SEL R0, R2, 0x4, !P1 ;  /* 0x0000000402008807 */ /* 0x000fd20004800000 */
.L_x_2:
[----:B------:R-:W-:Y:S05]  /*0230*/  BSYNC.RECONVERGENT B0 ;  /* 0x0000000000007941 */ /* 0x000fea0003800200 */
.L_x_1:
[----:B------:R-:W0:Y:S01]  /*0240*/  S2UR UR5, SR_CgaCtaId ;  /* 0x00000000000579c3 */ /* 0x000e220000008800 */
[----:B------:R-:W1:Y:S01]  /*0250*/  S2R R2, SR_LANEID ;  /* 0x0000000000027919 */ /* 0x000e620000000000 */
[----:B------:R-:W-:Y:S01]  /*0260*/  VOTEU.ANY UR4, UPT, PT ;  /* 0x0000000000047886 */ /* 0x000fe200038e0100 */
[----:B------:R-:W-:Y:S01]  /*0270*/  ISETP.NE.AND P0, PT, R4, RZ, PT ;  /* 0x000000ff0400720c */ /* 0x000fe20003f05270 */
[----:B------:R-:W-:-:S04]  /*0280*/  UFLO.U32 UR6, UR4 ;  /* 0x00000004000672bd */ /* 0x000fc800080e0000 */
[----:B------:R-:W2:Y:S01]  /*0290*/  REDUX.SUM UR10, R0 ;  /* 0x00000000000a73c4 */ /* 0x000ea2000000c000 */
[----:B------:R-:W-:Y:S02]  /*02a0*/  UMOV UR4, 0x400 ;  /* 0x0000040000047882 */ /* 0x000fe40000000000 */
[----:B0-----:R-:W-:-:S09]  /*02b0*/  ULEA UR4, UR5, UR4, 0x18 ;  /* 0x0000000405047291 */ /* 0x001fd2000f8ec0ff */
[----:B------:R-:W-:Y:S01]  /*02c0*/  @!P0 STS [UR4], RZ ;  /* 0x000000ffff008988 */ /* 0x000fe20008000804 */
[----:B------:R-:W-:Y:S01]  /*02d0*/  BAR.SYNC.DEFER_BLOCKING 0x0 ;  /* 0x0000000000007b1d */ /* 0x000fe20000010000 */
[----:B-1----:R-:W-:Y:S01]  /*02e0*/  ISETP.EQ.U32.AND P2, PT, R2, UR6, PT ;  /* 0x0000000602007c0c */ /* 0x002fe2000bf42070 */
[----:B--2---:R-:W-:Y:S01]  /*02f0*/  IMAD.U32 R2, RZ, RZ, UR10 ;  /* 0x0000000aff027e24 */ /* 0x004fe2000f8e00ff */
[----:B------:R-:W-:-:S06]  /*0300*/  UIADD3 UR6, UPT, UPT, UR7, -0x1, URZ ;  /* 0xffffffff07067890 */ /* 0x000fcc000fffe0ff */
[----:B------:R-:W-:-:S05]  /*0310*/  ISETP.NE.AND P1, PT, R4, UR6, PT ;  /* 0x0000000604007c0c */ /* 0x000fca000bf25270 */
[----:B------:R0:W-:Y:S01]  /*0320*/  @P2 ATOMS.ADD RZ, [UR4], R2 ;  /* 0x00000002ffff298c */ /* 0x0001e20008000004 */
[----:B------:R-:W-:Y:S07]  /*0330*/  BAR.SYNC.DEFER_BLOCKING 0x0 ;  /* 0x0000000000007b1d */ /* 0x000fee0000010000 */
[----:B0-----:R-:W-:Y:S05]  /*0340*/  @P1 EXIT ;  /* 0x000000000000194d */ /* 0x001fea0003800000 */
[----:B------:R-:W0:Y:S01]  /*0350*/  LDS R5, [UR4] ;  /* 0x00000004ff057984 */ /* 0x000e220008000800 */
[----:B------:R-:W0:Y:S03]  /*0360*/  LDC.64 R2, c[0x0][0x388] ;  /* 0x0000e200ff027b82 */ /* 0x000e260000000a00 */
[----:B0-----:R-:W-:Y:S01]  /*0370*/  REDG.E.ADD.STRONG.GPU desc[UR8][R2.64], R5 ;  /* 0x000000050200798e */ /* 0x001fe2000c12e108 */
[----:B------:R-:W-:Y:S05]  /*0380*/  EXIT ;  /* 0x000000000000794d */ /* 0x000fea0003800000 */
.L_x_3:
        /* <DEDUP_REMOVED lines=15> */
.L_x_5:


//--------------------- .nv.shared._Z11fpc2_kernelPKmPj --------------------------
	.section	.nv.shared._Z11fpc2_kernelPKmPj,"aw",@nobits
	.sectionflags	@""
	.align	4
.nv.shared._Z11fpc2_kernelPKmPj:
	.zero		1028


//--------------------- .nv.shared.reserved.0     --------------------------
	.section	.nv.shared.reserved.0,"aw",@nobits
	.weak		__nv_reservedSMEM_offset_0_alias
	.size		__nv_reservedSMEM_offset_0_alias, 0, 64
	.other		__nv_reservedSMEM_offset_0_alias,@"STO_CUDA_RESERVED_SHARED STV_DEFAULT"
__nv_reservedSMEM_offset_0_alias:
	.zero		0
	.zero		64


//--------------------- .nv.shared._Z10fpc_kernelPKmPj --------------------------
	.section	.nv.shared._Z10fpc_kernelPKmPj,"aw",@nobits
	.sectionflags	@""
	.align	4
.nv.shared._Z10fpc_kernelPKmPj:
	.zero		1028


//--------------------- .nv.constant0._Z11fpc2_kernelPKmPj --------------------------
	.section	.nv.constant0._Z11fpc2_kernelPKmPj,"a",@progbits
	.sectionflags	@""
	.align	4
.nv.constant0._Z11fpc2_kernelPKmPj:
	.zero		912


//--------------------- .nv.constant0._Z10fpc_kernelPKmPj --------------------------
	.section	.nv.constant0._Z10fpc_kernelPKmPj,"a",@progbits
	.sectionflags	@""
	.align	4
.nv.constant0._Z10fpc_kernelPKmPj:
	.zero		912


//--------------------- SYMBOLS --------------------------

	.type		.nv.reservedSmem.offset0,@object
	.size		.nv.reservedSmem.offset0,0x4
	.type		.nv.reservedSmem.cap,@object
	.size		.nv.reservedSmem.cap,0x4
